//
// Generated by NVIDIA NVVM Compiler
//
// Compiler Build ID: CL-36424714
// Cuda compilation tools, release 13.0, V13.0.88
// Based on NVVM 20.0.0
//

.version 9.0
.target sm_100
.address_size 64

	// .globl	_Z10AddVectorsPKfS0_Pfi

.visible .entry _Z10AddVectorsPKfS0_Pfi(
	.param .u64 .ptr .align 1 _Z10AddVectorsPKfS0_Pfi_param_0,
	.param .u64 .ptr .align 1 _Z10AddVectorsPKfS0_Pfi_param_1,
	.param .u64 .ptr .align 1 _Z10AddVectorsPKfS0_Pfi_param_2,
	.param .u32 _Z10AddVectorsPKfS0_Pfi_param_3
)
{
	.reg .pred 	%p<7>;
	.reg .b32 	%r<32>;
	.reg .b32 	%f<16>;
	.reg .b64 	%rd<25>;

	ld.param.u64 	%rd4, [_Z10AddVectorsPKfS0_Pfi_param_0];
	ld.param.u64 	%rd5, [_Z10AddVectorsPKfS0_Pfi_param_1];
	ld.param.u64 	%rd6, [_Z10AddVectorsPKfS0_Pfi_param_2];
	ld.param.u32 	%r13, [_Z10AddVectorsPKfS0_Pfi_param_3];
	cvta.to.global.u64 	%rd1, %rd6;
	cvta.to.global.u64 	%rd2, %rd5;
	cvta.to.global.u64 	%rd3, %rd4;
	mov.u32 	%r14, %ctaid.x;
	mov.u32 	%r15, %ntid.x;
	mov.u32 	%r16, %tid.x;
	mad.lo.s32 	%r30, %r14, %r15, %r16;
	mov.u32 	%r17, %nctaid.x;
	mul.lo.s32 	%r2, %r15, %r17;
	mul.lo.s32 	%r3, %r13, %r2;
	setp.ge.s32 	%p1, %r30, %r3;
	@%p1 bra 	$L__BB0_7;
	add.s32 	%r18, %r30, %r2;
	max.s32 	%r19, %r3, %r18;
	setp.lt.s32 	%p2, %r18, %r3;
	selp.u32 	%r20, 1, 0, %p2;
	add.s32 	%r21, %r18, %r20;
	sub.s32 	%r22, %r19, %r21;
	div.u32 	%r23, %r22, %r2;
	add.s32 	%r4, %r23, %r20;
	and.b32  	%r24, %r4, 3;
	setp.eq.s32 	%p3, %r24, 3;
	@%p3 bra 	$L__BB0_4;
	add.s32 	%r25, %r4, 1;
	and.b32  	%r26, %r25, 3;
	neg.s32 	%r28, %r26;
$L__BB0_3:
	.pragma "nounroll";
	mul.wide.s32 	%rd7, %r30, 4;
	add.s64 	%rd8, %rd1, %rd7;
	add.s64 	%rd9, %rd2, %rd7;
	add.s64 	%rd10, %rd3, %rd7;
	ld.global.f32 	%f1, [%rd10];
	ld.global.f32 	%f2, [%rd9];
	add.f32 	%f3, %f1, %f2;
	st.global.f32 	[%rd8], %f3;
	add.s32 	%r30, %r30, %r2;
	add.s32 	%r28, %r28, 1;
	setp.ne.s32 	%p4, %r28, 0;
	@%p4 bra 	$L__BB0_3;
$L__BB0_4:
	setp.lt.u32 	%p5, %r4, 3;
	@%p5 bra 	$L__BB0_7;
	mul.wide.s32 	%rd15, %r2, 4;
	shl.b32 	%r27, %r2, 2;
$L__BB0_6:
	mul.wide.s32 	%rd11, %r30, 4;
	add.s64 	%rd12, %rd3, %rd11;
	ld.global.f32 	%f4, [%rd12];
	add.s64 	%rd13, %rd2, %rd11;
	ld.global.f32 	%f5, [%rd13];
	add.f32 	%f6, %f4, %f5;
	add.s64 	%rd14, %rd1, %rd11;
	st.global.f32 	[%rd14], %f6;
	add.s64 	%rd16, %rd12, %rd15;
	ld.global.f32 	%f7, [%rd16];
	add.s64 	%rd17, %rd13, %rd15;
	ld.global.f32 	%f8, [%rd17];
	add.f32 	%f9, %f7, %f8;
	add.s64 	%rd18, %rd14, %rd15;
	st.global.f32 	[%rd18], %f9;
	add.s64 	%rd19, %rd16, %rd15;
	ld.global.f32 	%f10, [%rd19];
	add.s64 	%rd20, %rd17, %rd15;
	ld.global.f32 	%f11, [%rd20];
	add.f32 	%f12, %f10, %f11;
	add.s64 	%rd21, %rd18, %rd15;
	st.global.f32 	[%rd21], %f12;
	add.s64 	%rd22, %rd19, %rd15;
	ld.global.f32 	%f13, [%rd22];
	add.s64 	%rd23, %rd20, %rd15;
	ld.global.f32 	%f14, [%rd23];
	add.f32 	%f15, %f13, %f14;
	add.s64 	%rd24, %rd21, %rd15;
	st.global.f32 	[%rd24], %f15;
	add.s32 	%r30, %r27, %r30;
	setp.lt.s32 	%p6, %r30, %r3;
	@%p6 bra 	$L__BB0_6;
$L__BB0_7:
	bar.sync 	0;
	ret;

}


// ===== COMPILED SASS (sm_100) =====

	.target	sm_100

	.elftype	@"ET_EXEC"


//--------------------- .note.nv.tkinfo           --------------------------
	.section	.note.nv.tkinfo,"",@"SHT_NOTE"
	.sectionflags	@"SHF_NOTE_NV_TKINFO"
	.tkinfo
        /*0018*/ 	.word	0x00000002
        /*0030*/ 	.string	""
        /*0030*/ 	.string	"ptxas"
        /*0030*/ 	.string	"Cuda compilation tools, release 13.0, V13.0.88"
        /*0030*/ 	.string	"Build cuda_13.0.r13.0/compiler.36424714_0"
        /*0030*/ 	.string	"-arch sm_100 -m 64 "



//--------------------- .note.nv.cuinfo           --------------------------
	.section	.note.nv.cuinfo,"",@"SHT_NOTE"
	.sectionflags	@"SHF_NOTE_NV_CUINFO"
        /*0018*/ 	.short	0x0002
        /*001a*/ 	.short	0x0064
        /*001c*/ 	.short	0x0082
	.zero		2


//--------------------- .nv.info                  --------------------------
	.section	.nv.info,"",@"SHT_CUDA_INFO"
	.align	4


	//----- nvinfo : EIATTR_REGCOUNT
	.align		4
        /*0000*/ 	.byte	0x04, 0x2f
        /*0002*/ 	.short	(.L_1 - .L_0)
	.align		4
.L_0:
        /*0004*/ 	.word	index@(_Z10AddVectorsPKfS0_Pfi)
        /*0008*/ 	.word	0x00000018


	//----- nvinfo : EIATTR_FRAME_SIZE
	.align		4
.L_1:
        /*000c*/ 	.byte	0x04, 0x11
        /*000e*/ 	.short	(.L_3 - .L_2)
	.align		4
.L_2:
        /*0010*/ 	.word	index@(_Z10AddVectorsPKfS0_Pfi)
        /*0014*/ 	.word	0x00000000


	//----- nvinfo : EIATTR_MIN_STACK_SIZE
	.align		4
.L_3:
        /*0018*/ 	.byte	0x04, 0x12
        /*001a*/ 	.short	(.L_5 - .L_4)
	.align		4
.L_4:
        /*001c*/ 	.word	index@(_Z10AddVectorsPKfS0_Pfi)
        /*0020*/ 	.word	0x00000000
.L_5:


//--------------------- .nv.compat                --------------------------
	.section	.nv.compat,"",@"SHT_CUDA_COMPAT_INFO"
	.align	4
        /*0000*/ 	.byte	0x02, 0x09, 0x00, 0x00, 0x02, 0x02, 0x01, 0x00, 0x02, 0x05, 0x05, 0x00, 0x03, 0x07, 0x01, 0x01
        /*0010*/ 	.byte	0x02, 0x03, 0x00, 0x00, 0x02, 0x06, 0x01, 0x00, 0x04, 0x0b, 0x08, 0x00, 0x09, 0x00, 0x00, 0x00
        /*0020*/ 	.byte	0x00, 0x00, 0x00, 0x00


//--------------------- .nv.info._Z10AddVectorsPKfS0_Pfi --------------------------
	.section	.nv.info._Z10AddVectorsPKfS0_Pfi,"",@"SHT_CUDA_INFO"
	.sectionflags	@""
	.align	4


	//----- nvinfo : EIATTR_CUDA_API_VERSION
	.align		4
        /*0000*/ 	.byte	0x04, 0x37
        /*0002*/ 	.short	(.L_7 - .L_6)
.L_6:
        /*0004*/ 	.word	0x00000082


	//----- nvinfo : EIATTR_KPARAM_INFO
	.align		4
.L_7:
        /*0008*/ 	.byte	0x04, 0x17
        /*000a*/ 	.short	(.L_9 - .L_8)
.L_8:
        /*000c*/ 	.word	0x00000000
        /*0010*/ 	.short	0x0003
        /*0012*/ 	.short	0x0018
        /*0014*/ 	.byte	0x00, 0xf0, 0x11, 0x00


	//----- nvinfo : EIATTR_KPARAM_INFO
	.align		4
.L_9:
        /*0018*/ 	.byte	0x04, 0x17
        /*001a*/ 	.short	(.L_11 - .L_10)
.L_10:
        /*001c*/ 	.word	0x00000000
        /*0020*/ 	.short	0x0002
        /*0022*/ 	.short	0x0010
        /*0024*/ 	.byte	0x00, 0xf5, 0x21, 0x00


	//----- nvinfo : EIATTR_KPARAM_INFO
	.align		4
.L_11:
        /*0028*/ 	.byte	0x04, 0x17
        /*002a*/ 	.short	(.L_13 - .L_12)
.L_12:
        /*002c*/ 	.word	0x00000000
        /*0030*/ 	.short	0x0001
        /*0032*/ 	.short	0x0008
        /*0034*/ 	.byte	0x00, 0xf5, 0x21, 0x00


	//----- nvinfo : EIATTR_KPARAM_INFO
	.align		4
.L_13:
        /*0038*/ 	.byte	0x04, 0x17
        /*003a*/ 	.short	(.L_15 - .L_14)
.L_14:
        /*003c*/ 	.word	0x00000000
        /*0040*/ 	.short	0x0000
        /*0042*/ 	.short	0x0000
        /*0044*/ 	.byte	0x00, 0xf5, 0x21, 0x00


	//----- nvinfo : EIATTR_SPARSE_MMA_MASK
	.align		4
.L_15:
        /*0048*/ 	.byte	0x03, 0x50
        /*004a*/ 	.short	0x0000


	//----- nvinfo : EIATTR_MAXREG_COUNT
	.align		4
        /*004c*/ 	.byte	0x03, 0x1b
        /*004e*/ 	.short	0x00ff


	//----- nvinfo : EIATTR_NUM_BARRIERS
	.align		4
        /*0050*/ 	.byte	0x02, 0x4c
        /*0052*/ 	.byte	0x01
	.zero		1


	//----- nvinfo : EIATTR_MERCURY_ISA_VERSION
	.align		4
        /*0054*/ 	.byte	0x03, 0x5f
        /*0056*/ 	.short	0x0101


	//----- nvinfo : EIATTR_VRC_CTA_INIT_COUNT
	.align		4
        /*0058*/ 	.byte	0x02, 0x4a
	.zero		1
	.zero		1


	//----- nvinfo : EIATTR_EXIT_INSTR_OFFSETS
	.align		4
        /*005c*/ 	.byte	0x04, 0x1c
        /*005e*/ 	.short	(.L_17 - .L_16)


	//   ....[0]....
.L_16:
        /*0060*/ 	.word	0x000006b0


	//----- nvinfo : EIATTR_CRS_STACK_SIZE
	.align		4
.L_17:
        /*0064*/ 	.byte	0x04, 0x1e
        /*0066*/ 	.short	(.L_19 - .L_18)
.L_18:
        /*0068*/ 	.word	0x00000000


	//----- nvinfo : EIATTR_CBANK_PARAM_SIZE
	.align		4
.L_19:
        /*006c*/ 	.byte	0x03, 0x19
        /*006e*/ 	.short	0x001c


	//----- nvinfo : EIATTR_PARAM_CBANK
	.align		4
        /*0070*/ 	.byte	0x04, 0x0a
        /*0072*/ 	.short	(.L_21 - .L_20)
	.align		4
.L_20:
        /*0074*/ 	.word	index@(.nv.constant0._Z10AddVectorsPKfS0_Pfi)
        /*0078*/ 	.short	0x0380
        /*007a*/ 	.short	0x001c


	//----- nvinfo : EIATTR_SW_WAR
	.align		4
.L_21:
        /*007c*/ 	.byte	0x04, 0x36
        /*007e*/ 	.short	(.L_23 - .L_22)
.L_22:
        /*0080*/ 	.word	0x00000008
.L_23:


//--------------------- .nv.callgraph             --------------------------
	.section	.nv.callgraph,"",@"SHT_CUDA_CALLGRAPH"
	.align	4
	.sectionentsize	8
	.align		4
        /*0000*/ 	.word	0x00000000
	.align		4
        /*0004*/ 	.word	0xffffffff
	.align		4
        /*0008*/ 	.word	0x00000000
	.align		4
        /*000c*/ 	.word	0xfffffffe
	.align		4
        /*0010*/ 	.word	0x00000000
	.align		4
        /*0014*/ 	.word	0xfffffffd
	.align		4
        /*0018*/ 	.word	0x00000000
	.align		4
        /*001c*/ 	.word	0xfffffffc


//--------------------- .text._Z10AddVectorsPKfS0_Pfi --------------------------
	.section	.text._Z10AddVectorsPKfS0_Pfi,"ax",@progbits
	.align	128
        .global         _Z10AddVectorsPKfS0_Pfi
        .type           _Z10AddVectorsPKfS0_Pfi,@function
        .size           _Z10AddVectorsPKfS0_Pfi,(.L_x_7 - _Z10AddVectorsPKfS0_Pfi)
        .other          _Z10AddVectorsPKfS0_Pfi,@"STO_CUDA_ENTRY STV_DEFAULT"
_Z10AddVectorsPKfS0_Pfi:
.text._Z10AddVectorsPKfS0_Pfi:
[----:B------:R-:W-:Y:S01]  /*0000*/  LDC R1, c[0x0][0x37c] ;  /* 0x0000df00ff017b82 */ /* 0x000fe20000000800 */
[----:B------:R-:W0:Y:S07]  /*0010*/  S2R R2, SR_TID.X ;  /* 0x0000000000027919 */ /* 0x000e2e0000002100 */
[----:B------:R-:W1:Y:S01]  /*0020*/  LDC R3, c[0x0][0x360] ;  /* 0x0000d800ff037b82 */ /* 0x000e620000000800 */
[----:B------:R-:W1:Y:S01]  /*0030*/  LDCU UR5, c[0x0][0x370] ;  /* 0x00006e00ff0577ac */ /* 0x000e620008000800 */
[----:B------:R-:W-:Y:S01]  /*0040*/  BSSY.RECONVERGENT B0, `(.L_x_0) ;  /* 0x0000065000007945 */ /* 0x000fe20003800200 */
[----:B------:R-:W2:Y:S05]  /*0050*/  LDCU UR6, c[0x0][0x398] ;  /* 0x00007300ff0677ac */ /* 0x000eaa0008000800 */
[----:B------:R-:W0:Y:S01]  /*0060*/  S2UR UR4, SR_CTAID.X ;  /* 0x00000000000479c3 */ /* 0x000e220000002500 */
[----:B-1----:R-:W-:-:S02]  /*0070*/  IMAD R0, R3, UR5, RZ ;  /* 0x0000000503007c24 */ /* 0x002fc4000f8e02ff */
[----:B0-----:R-:W-:Y:S02]  /*0080*/  IMAD R3, R3, UR4, R2 ;  /* 0x0000000403037c24 */ /* 0x001fe4000f8e0202 */
[----:B--2---:R-:W-:-:S05]  /*0090*/  IMAD R2, R0, UR6, RZ ;  /* 0x0000000600027c24 */ /* 0x004fca000f8e02ff */
[----:B------:R-:W-:-:S13]  /*00a0*/  ISETP.GE.AND P0, PT, R3, R2, PT ;  /* 0x000000020300720c */ /* 0x000fda0003f06270 */
[----:B------:R-:W-:Y:S05]  /*00b0*/  @P0 BRA `(.L_x_1) ;  /* 0x0000000400740947 */ /* 0x000fea0003800000 */
[----:B------:R-:W0:Y:S01]  /*00c0*/  I2F.U32.RP R9, R0 ;  /* 0x0000000000097306 */ /* 0x000e220000209000 */
[C---:B------:R-:W-:Y:S01]  /*00d0*/  IADD3 R7, PT, PT, R0.reuse, R3, RZ ;  /* 0x0000000300077210 */ /* 0x040fe20007ffe0ff */
[----:B------:R-:W-:Y:S01]  /*00e0*/  IMAD.MOV R11, RZ, RZ, -R0 ;  /* 0x000000ffff0b7224 */ /* 0x000fe200078e0a00 */
[----:B------:R-:W-:Y:S01]  /*00f0*/  ISETP.NE.U32.AND P2, PT, R0, RZ, PT ;  /* 0x000000ff0000720c */ /* 0x000fe20003f45070 */
[----:B------:R-:W1:Y:S01]  /*0100*/  LDC.64 R16, c[0x0][0x358] ;  /* 0x0000d600ff107b82 */ /* 0x000e620000000a00 */
[----:B------:R-:W-:Y:S01]  /*0110*/  ISETP.GE.AND P0, PT, R7, R2, PT ;  /* 0x000000020700720c */ /* 0x000fe20003f06270 */
[----:B------:R-:W-:Y:S01]  /*0120*/  BSSY.RECONVERGENT B1, `(.L_x_2) ;  /* 0x000002d000017945 */ /* 0x000fe20003800200 */
[----:B------:R-:W-:Y:S02]  /*0130*/  VIMNMX R6, PT, PT, R2, R7, !PT ;  /* 0x0000000702067248 */ /* 0x000fe40007fe0100 */
[----:B------:R-:W-:-:S04]  /*0140*/  SEL R8, RZ, 0x1, P0 ;  /* 0x00000001ff087807 */ /* 0x000fc80000000000 */
[----:B------:R-:W-:Y:S01]  /*0150*/  IADD3 R7, PT, PT, R6, -R7, -R8 ;  /* 0x8000000706077210 */ /* 0x000fe20007ffe808 */
[----:B0-----:R-:W0:Y:S02]  /*0160*/  MUFU.RCP R9, R9 ;  /* 0x0000000900097308 */ /* 0x001e240000001000 */
[----:B0-----:R-:W-:-:S06]  /*0170*/  IADD3 R4, PT, PT, R9, 0xffffffe, RZ ;  /* 0x0ffffffe09047810 */ /* 0x001fcc0007ffe0ff */
[----:B------:R0:W2:Y:S02]  /*0180*/  F2I.FTZ.U32.TRUNC.NTZ R5, R4 ;  /* 0x0000000400057305 */ /* 0x0000a4000021f000 */
[----:B0-----:R-:W-:Y:S02]  /*0190*/  IMAD.MOV.U32 R4, RZ, RZ, RZ ;  /* 0x000000ffff047224 */ /* 0x001fe400078e00ff */
[----:B--2---:R-:W-:-:S04]  /*01a0*/  IMAD R11, R11, R5, RZ ;  /* 0x000000050b0b7224 */ /* 0x004fc800078e02ff */
[----:B------:R-:W-:-:S06]  /*01b0*/  IMAD.HI.U32 R10, R5, R11, R4 ;  /* 0x0000000b050a7227 */ /* 0x000fcc00078e0004 */
[----:B------:R-:W-:-:S05]  /*01c0*/  IMAD.HI.U32 R5, R10, R7, RZ ;  /* 0x000000070a057227 */ /* 0x000fca00078e00ff */
[----:B------:R-:W-:-:S05]  /*01d0*/  IADD3 R4, PT, PT, -R5, RZ, RZ ;  /* 0x000000ff05047210 */ /* 0x000fca0007ffe1ff */
[----:B------:R-:W-:-:S05]  /*01e0*/  IMAD R7, R0, R4, R7 ;  /* 0x0000000400077224 */ /* 0x000fca00078e0207 */
[----:B------:R-:W-:-:S13]  /*01f0*/  ISETP.GE.U32.AND P0, PT, R7, R0, PT ;  /* 0x000000000700720c */ /* 0x000fda0003f06070 */
[----:B------:R-:W-:Y:S01]  /*0200*/  @P0 IMAD.IADD R7, R7, 0x1, -R0 ;  /* 0x0000000107070824 */ /* 0x000fe200078e0a00 */
[----:B------:R-:W-:-:S04]  /*0210*/  @P0 IADD3 R5, PT, PT, R5, 0x1, RZ ;  /* 0x0000000105050810 */ /* 0x000fc80007ffe0ff */
[----:B------:R-:W-:-:S13]  /*0220*/  ISETP.GE.U32.AND P1, PT, R7, R0, PT ;  /* 0x000000000700720c */ /* 0x000fda0003f26070 */
[----:B------:R-:W-:Y:S01]  /*0230*/  @P1 VIADD R5, R5, 0x1 ;  /* 0x0000000105051836 */ /* 0x000fe20000000000 */
[----:B------:R-:W-:-:S04]  /*0240*/  @!P2 LOP3.LUT R5, RZ, R0, RZ, 0x33, !PT ;  /* 0x00000000ff05a212 */ /* 0x000fc800078e33ff */
[----:B------:R-:W-:-:S04]  /*0250*/  IADD3 R10, PT, PT, R8, R5, RZ ;  /* 0x00000005080a7210 */ /* 0x000fc80007ffe0ff */
[C---:B------:R-:W-:Y:S02]  /*0260*/  LOP3.LUT R4, R10.reuse, 0x3, RZ, 0xc0, !PT ;  /* 0x000000030a047812 */ /* 0x040fe400078ec0ff */
[----:B------:R-:W-:Y:S02]  /*0270*/  ISETP.GE.U32.AND P1, PT, R10, 0x3, PT ;  /* 0x000000030a00780c */ /* 0x000fe40003f26070 */
[----:B------:R-:W-:-:S13]  /*0280*/  ISETP.NE.AND P0, PT, R4, 0x3, PT ;  /* 0x000000030400780c */ /* 0x000fda0003f05270 */
[----:B-1----:R-:W-:Y:S05]  /*0290*/  @!P0 BRA `(.L_x_3) ;  /* 0x0000000000548947 */ /* 0x002fea0003800000 */
[----:B------:R-:W0:Y:S01]  /*02a0*/  LDC.64 R4, c[0x0][0x390] ;  /* 0x0000e400ff047b82 */ /* 0x000e220000000a00 */
[----:B------:R-:W-:-:S05]  /*02b0*/  VIADD R10, R10, 0x1 ;  /* 0x000000010a0a7836 */ /* 0x000fca0000000000 */
[----:B------:R-:W-:Y:S02]  /*02c0*/  LOP3.LUT R10, R10, 0x3, RZ, 0xc0, !PT ;  /* 0x000000030a0a7812 */ /* 0x000fe400078ec0ff */
[----:B------:R-:W1:Y:S02]  /*02d0*/  LDC.64 R6, c[0x0][0x380] ;  /* 0x0000e000ff067b82 */ /* 0x000e640000000a00 */
[----:B------:R-:W-:-:S06]  /*02e0*/  IADD3 R18, PT, PT, -R10, RZ, RZ ;  /* 0x000000ff0a127210 */ /* 0x000fcc0007ffe1ff */
[----:B------:R-:W2:Y:S02]  /*02f0*/  LDC.64 R8, c[0x0][0x388] ;  /* 0x0000e200ff087b82 */ /* 0x000ea40000000a00 */
.L_x_4:
[C---:B------:R-:W-:Y:S01]  /*0300*/  R2UR UR6, R16.reuse ;  /* 0x00000000100672ca */ /* 0x040fe200000e0000 */
[----:B--2---:R-:W-:Y:S01]  /*0310*/  IMAD.WIDE R12, R3, 0x4, R8 ;  /* 0x00000004030c7825 */ /* 0x004fe200078e0208 */
[----:B------:R-:W-:Y:S02]  /*0320*/  R2UR UR7, R17 ;  /* 0x00000000110772ca */ /* 0x000fe400000e0000 */
[----:B------:R-:W-:Y:S01]  /*0330*/  R2UR UR4, R16 ;  /* 0x00000000100472ca */ /* 0x000fe200000e0000 */
[----:B-1----:R-:W-:Y:S01]  /*0340*/  IMAD.WIDE R14, R3, 0x4, R6 ;  /* 0x00000004030e7825 */ /* 0x002fe200078e0206 */
[----:B------:R-:W-:-:S09]  /*0350*/  R2UR UR5, R17 ;  /* 0x00000000110572ca */ /* 0x000fd200000e0000 */
[----:B------:R-:W2:Y:S04]  /*0360*/  LDG.E R13, desc[UR6][R12.64] ;  /* 0x000000060c0d7981 */ /* 0x000ea8000c1e1900 */
[----:B------:R-:W2:Y:S01]  /*0370*/  LDG.E R14, desc[UR4][R14.64] ;  /* 0x000000040e0e7981 */ /* 0x000ea2000c1e1900 */
[----:B------:R-:W-:Y:S02]  /*0380*/  VIADD R18, R18, 0x1 ;  /* 0x0000000112127836 */ /* 0x000fe40000000000 */
[----:B0--3--:R-:W-:Y:S01]  /*0390*/  IMAD.WIDE R10, R3, 0x4, R4 ;  /* 0x00000004030a7825 */ /* 0x009fe200078e0204 */
[----:B------:R-:W-:Y:S02]  /*03a0*/  IADD3 R3, PT, PT, R0, R3, RZ ;  /* 0x0000000300037210 */ /* 0x000fe40007ffe0ff */
[----:B------:R-:W-:Y:S01]  /*03b0*/  ISETP.NE.AND P0, PT, R18, RZ, PT ;  /* 0x000000ff1200720c */ /* 0x000fe20003f05270 */
[----:B--2---:R-:W-:-:S05]  /*03c0*/  FADD R19, R14, R13 ;  /* 0x0000000d0e137221 */ /* 0x004fca0000000000 */
[----:B------:R3:W-:Y:S07]  /*03d0*/  STG.E desc[UR4][R10.64], R19 ;  /* 0x000000130a007986 */ /* 0x0007ee000c101904 */
[----:B------:R-:W-:Y:S05]  /*03e0*/  @P0 BRA `(.L_x_4) ;  /* 0xfffffffc00c40947 */ /* 0x000fea000383ffff */
.L_x_3:
[----:B------:R-:W-:Y:S05]  /*03f0*/  BSYNC.RECONVERGENT B1 ;  /* 0x0000000000017941 */ /* 0x000fea0003800200 */
.L_x_2:
[----:B------:R-:W-:Y:S05]  /*0400*/  @!P1 BRA `(.L_x_1) ;  /* 0x0000000000a09947 */ /* 0x000fea0003800000 */
.L_x_5:
[----:B0-----:R-:W0:Y:S01]  /*0410*/  LDC.64 R4, c[0x0][0x380] ;  /* 0x0000e000ff047b82 */ /* 0x001e220000000a00 */
[C---:B------:R-:W-:Y:S02]  /*0420*/  R2UR UR4, R16.reuse ;  /* 0x00000000100472ca */ /* 0x040fe400000e0000 */
[C---:B------:R-:W-:Y:S02]  /*0430*/  R2UR UR5, R17.reuse ;  /* 0x00000000110572ca */ /* 0x040fe400000e0000 */
[----:B------:R-:W-:Y:S02]  /*0440*/  R2UR UR6, R16 ;  /* 0x00000000100672ca */ /* 0x000fe400000e0000 */
[----:B------:R-:W-:Y:S01]  /*0450*/  R2UR UR7, R17 ;  /* 0x00000000110772ca */ /* 0x000fe200000e0000 */
[----:B------:R-:W3:Y:S01]  /*0460*/  LDC.64 R6, c[0x0][0x388] ;  /* 0x0000e200ff067b82 */ /* 0x000ee20000000a00 */
[----:B0-----:R-:W-:-:S07]  /*0470*/  IMAD.WIDE R8, R3, 0x4, R4 ;  /* 0x0000000403087825 */ /* 0x001fce00078e0204 */
[----:B------:R-:W0:Y:S01]  /*0480*/  LDC.64 R4, c[0x0][0x390] ;  /* 0x0000e400ff047b82 */ /* 0x000e220000000a00 */
[----:B---3--:R-:W-:Y:S02]  /*0490*/  IMAD.WIDE R10, R3, 0x4, R6 ;  /* 0x00000004030a7825 */ /* 0x008fe400078e0206 */
[----:B------:R-:W2:Y:S04]  /*04a0*/  LDG.E R6, desc[UR4][R8.64] ;  /* 0x0000000408067981 */ /* 0x000ea8000c1e1900 */
[----:B------:R-:W2:Y:S01]  /*04b0*/  LDG.E R7, desc[UR6][R10.64] ;  /* 0x000000060a077981 */ /* 0x000ea2000c1e1900 */
[----:B------:R-:W-:Y:S02]  /*04c0*/  R2UR UR8, R16 ;  /* 0x00000000100872ca */ /* 0x000fe400000e0000 */
[----:B------:R-:W-:Y:S01]  /*04d0*/  R2UR UR9, R17 ;  /* 0x00000000110972ca */ /* 0x000fe200000e0000 */
[----:B0-----:R-:W-:-:S04]  /*04e0*/  IMAD.WIDE R14, R3, 0x4, R4 ;  /* 0x00000004030e7825 */ /* 0x001fc800078e0204 */
[----:B------:R-:W-:-:S04]  /*04f0*/  IMAD.WIDE R4, R0, 0x4, R8 ;  /* 0x0000000400047825 */ /* 0x000fc800078e0208 */
[----:B--2---:R-:W-:Y:S01]  /*0500*/  FADD R19, R6, R7 ;  /* 0x0000000706137221 */ /* 0x004fe20000000000 */
[----:B------:R-:W-:-:S04]  /*0510*/  IMAD.WIDE R6, R0, 0x4, R10 ;  /* 0x0000000400067825 */ /* 0x000fc800078e020a */
[----:B------:R0:W-:Y:S04]  /*0520*/  STG.E desc[UR4][R14.64], R19 ;  /* 0x000000130e007986 */ /* 0x0001e8000c101904 */
[----:B------:R-:W2:Y:S04]  /*0530*/  LDG.E R8, desc[UR6][R4.64] ;  /* 0x0000000604087981 */ /* 0x000ea8000c1e1900 */
[----:B------:R-:W2:Y:S01]  /*0540*/  LDG.E R9, desc[UR8][R6.64] ;  /* 0x0000000806097981 */ /* 0x000ea2000c1e1900 */
[----:B------:R-:W-:-:S04]  /*0550*/  IMAD.WIDE R10, R0, 0x4, R4 ;  /* 0x00000004000a7825 */ /* 0x000fc800078e0204 */
[----:B------:R-:W-:-:S04]  /*0560*/  IMAD.WIDE R12, R0, 0x4, R6 ;  /* 0x00000004000c7825 */ /* 0x000fc800078e0206 */
[----:B--2---:R-:W-:Y:S01]  /*0570*/  FADD R21, R8, R9 ;  /* 0x0000000908157221 */ /* 0x004fe20000000000 */
[----:B------:R-:W-:-:S05]  /*0580*/  IMAD.WIDE R8, R0, 0x4, R14 ;  /* 0x0000000400087825 */ /* 0x000fca00078e020e */
[----:B------:R1:W-:Y:S04]  /*0590*/  STG.E desc[UR4][R8.64], R21 ;  /* 0x0000001508007986 */ /* 0x0003e8000c101904 */
[----:B0-----:R-:W2:Y:S04]  /*05a0*/  LDG.E R14, desc[UR6][R10.64] ;  /* 0x000000060a0e7981 */ /* 0x001ea8000c1e1900 */
[----:B------:R-:W2:Y:S01]  /*05b0*/  LDG.E R5, desc[UR8][R12.64] ;  /* 0x000000080c057981 */ /* 0x000ea2000c1e1900 */
[C---:B------:R-:W-:Y:S01]  /*05c0*/  IMAD.WIDE R6, R0.reuse, 0x4, R10 ;  /* 0x0000000400067825 */ /* 0x040fe200078e020a */
[----:B------:R-:W-:-:S03]  /*05d0*/  LEA R3, R0, R3, 0x2 ;  /* 0x0000000300037211 */ /* 0x000fc600078e10ff */
[----:B--2---:R-:W-:Y:S01]  /*05e0*/  FADD R19, R14, R5 ;  /* 0x000000050e137221 */ /* 0x004fe20000000000 */
[----:B------:R-:W-:-:S04]  /*05f0*/  IMAD.WIDE R4, R0, 0x4, R8 ;  /* 0x0000000400047825 */ /* 0x000fc800078e0208 */
[C---:B------:R-:W-:Y:S01]  /*0600*/  IMAD.WIDE R14, R0.reuse, 0x4, R12 ;  /* 0x00000004000e7825 */ /* 0x040fe200078e020c */
[----:B------:R0:W-:Y:S04]  /*0610*/  STG.E desc[UR4][R4.64], R19 ;  /* 0x0000001304007986 */ /* 0x0001e8000c101904 */
[----:B------:R-:W2:Y:S04]  /*0620*/  LDG.E R6, desc[UR6][R6.64] ;  /* 0x0000000606067981 */ /* 0x000ea8000c1e1900 */
[----:B------:R-:W2:Y:S01]  /*0630*/  LDG.E R15, desc[UR8][R14.64] ;  /* 0x000000080e0f7981 */ /* 0x000ea2000c1e1900 */
[----:B------:R-:W-:Y:S01]  /*0640*/  ISETP.GE.AND P0, PT, R3, R2, PT ;  /* 0x000000020300720c */ /* 0x000fe20003f06270 */
[----:B-1----:R-:W-:-:S04]  /*0650*/  IMAD.WIDE R8, R0, 0x4, R4 ;  /* 0x0000000400087825 */ /* 0x002fc800078e0204 */
[----:B--2---:R-:W-:-:S05]  /*0660*/  FADD R11, R6, R15 ;  /* 0x0000000f060b7221 */ /* 0x004fca0000000000 */
[----:B------:R0:W-:Y:S03]  /*0670*/  STG.E desc[UR4][R8.64], R11 ;  /* 0x0000000b08007986 */ /* 0x0001e6000c101904 */
[----:B------:R-:W-:Y:S05]  /*0680*/  @!P0 BRA `(.L_x_5) ;  /* 0xfffffffc00608947 */ /* 0x000fea000383ffff */
.L_x_1:
[----:B------:R-:W-:Y:S05]  /*0690*/  BSYNC.RECONVERGENT B0 ;  /* 0x0000000000007941 */ /* 0x000fea0003800200 */
.L_x_0:
[----:B------:R-:W-:Y:S06]  /*06a0*/  BAR.SYNC.DEFER_BLOCKING 0x0 ;  /* 0x0000000000007b1d */ /* 0x000fec0000010000 */
[----:B------:R-:W-:Y:S05]  /*06b0*/  EXIT ;  /* 0x000000000000794d */ /* 0x000fea0003800000 */
.L_x_6:
[----:B------:R-:W-:-:S00]  /*06c0*/  BRA `(.L_x_6) ;  /* 0xfffffffc00fc7947 */ /* 0x000fc0000383ffff */
[----:B------:R-:W-:-:S00]  /*06d0*/  NOP ;  /* 0x0000000000007918 */ /* 0x000fc00000000000 */
        /* <DEDUP_REMOVED lines=10> */
.L_x_7:


//--------------------- .nv.shared.reserved.0     --------------------------
	.section	.nv.shared.reserved.0,"aw",@nobits
	.weak		__nv_reservedSMEM_offset_0_alias
	.size		__nv_reservedSMEM_offset_0_alias, 0, 64
	.other		__nv_reservedSMEM_offset_0_alias,@"STO_CUDA_RESERVED_SHARED STV_DEFAULT"
__nv_reservedSMEM_offset_0_alias:
	.zero		0
	.zero		64


//--------------------- .nv.constant0._Z10AddVectorsPKfS0_Pfi --------------------------
	.section	.nv.constant0._Z10AddVectorsPKfS0_Pfi,"a",@progbits
	.sectionflags	@""
	.align	4
.nv.constant0._Z10AddVectorsPKfS0_Pfi:
	.zero		924


//--------------------- SYMBOLS --------------------------

	.type		.nv.reservedSmem.offset0,@object
	.size		.nv.reservedSmem.offset0,0x4
